	.headerflags	@"EF_CUDA_TEXMODE_UNIFIED EF_CUDA_64BIT_ADDRESS EF_CUDA_ACCELERATORS EF_CUDA_SM90 EF_CUDA_VIRTUAL_SM(EF_CUDA_SM90)"
	.elftype	@"ET_EXEC"


//--------------------- .nv.info                  --------------------------
	.section	.nv.info,"",@"SHT_CUDA_INFO"
	.align	4


	//----- nvinfo : EIATTR_REGCOUNT
	.align		4
        /*0000*/ 	.byte	0x04, 0x2f
        /*0002*/ 	.short	(.L_1 - .L_0)
	.align		4
.L_0:
        /*0004*/ 	.word	index@(triton_poi_fused_convolution_9)
        /*0008*/ 	.word	0x0000001a


	//----- nvinfo : EIATTR_MIN_STACK_SIZE
	.align		4
.L_1:
        /*000c*/ 	.byte	0x04, 0x12
        /*000e*/ 	.short	(.L_3 - .L_2)
	.align		4
.L_2:
        /*0010*/ 	.word	index@(triton_poi_fused_convolution_9)
        /*0014*/ 	.word	0x00000000


	//----- nvinfo : EIATTR_FRAME_SIZE
	.align		4
.L_3:
        /*0018*/ 	.byte	0x04, 0x11
        /*001a*/ 	.short	(.L_5 - .L_4)
	.align		4
.L_4:
        /*001c*/ 	.word	index@(triton_poi_fused_convolution_9)
        /*0020*/ 	.word	0x00000000


	//----- nvinfo : EIATTR_MIN_STACK_SIZE
	.align		4
.L_5:
        /*0024*/ 	.byte	0x04, 0x12
        /*0026*/ 	.short	(.L_7 - .L_6)
	.align		4
.L_6:
        /*0028*/ 	.word	index@(triton_poi_fused_convolution_9)
        /*002c*/ 	.word	0x00000000
.L_7:


//--------------------- .nv.info.triton_poi_fused_convolution_9 --------------------------
	.section	.nv.info.triton_poi_fused_convolution_9,"",@"SHT_CUDA_INFO"
	.sectionflags	@""
	.align	4


	//----- nvinfo : EIATTR_CUDA_API_VERSION
	.align		4
        /*0000*/ 	.byte	0x04, 0x37
        /*0002*/ 	.short	(.L_9 - .L_8)
.L_8:
        /*0004*/ 	.word	0x0000007c


	//----- nvinfo : EIATTR_KPARAM_INFO
	.align		4
.L_9:
        /*0008*/ 	.byte	0x04, 0x17
        /*000a*/ 	.short	(.L_11 - .L_10)
.L_10:
        /*000c*/ 	.word	0x00000000
        /*0010*/ 	.short	0x0003
        /*0012*/ 	.short	0x0014
        /*0014*/ 	.byte	0x00, 0xf0, 0x11, 0x00


	//----- nvinfo : EIATTR_KPARAM_INFO
	.align		4
.L_11:
        /*0018*/ 	.byte	0x04, 0x17
        /*001a*/ 	.short	(.L_13 - .L_12)
.L_12:
        /*001c*/ 	.word	0x00000000
        /*0020*/ 	.short	0x0002
        /*0022*/ 	.short	0x0010
        /*0024*/ 	.byte	0x00, 0xf0, 0x11, 0x00


	//----- nvinfo : EIATTR_KPARAM_INFO
	.align		4
.L_13:
        /*0028*/ 	.byte	0x04, 0x17
        /*002a*/ 	.short	(.L_15 - .L_14)
.L_14:
        /*002c*/ 	.word	0x00000000
        /*0030*/ 	.short	0x0001
        /*0032*/ 	.short	0x0008
        /*0034*/ 	.byte	0x00, 0xf4, 0x21, 0x00


	//----- nvinfo : EIATTR_KPARAM_INFO
	.align		4
.L_15:
        /*0038*/ 	.byte	0x04, 0x17
        /*003a*/ 	.short	(.L_17 - .L_16)
.L_16:
        /*003c*/ 	.word	0x00000000
        /*0040*/ 	.short	0x0000
        /*0042*/ 	.short	0x0000
        /*0044*/ 	.byte	0x00, 0xf4, 0x21, 0x00


	//----- nvinfo : EIATTR_SPARSE_MMA_MASK
	.align		4
.L_17:
        /*0048*/ 	.byte	0x03, 0x50
        /*004a*/ 	.short	0x0000


	//----- nvinfo : EIATTR_MAXREG_COUNT
	.align		4
        /*004c*/ 	.byte	0x03, 0x1b
        /*004e*/ 	.short	0x00ff


	//----- nvinfo : EIATTR_EXIT_INSTR_OFFSETS
	.align		4
        /*0050*/ 	.byte	0x04, 0x1c
        /*0052*/ 	.short	(.L_19 - .L_18)


	//   ....[0]....
.L_18:
        /*0054*/ 	.word	0x000005f0


	//   ....[1]....
        /*0058*/ 	.word	0x00000640


	//----- nvinfo : EIATTR_REQNTID
	.align		4
.L_19:
        /*005c*/ 	.byte	0x04, 0x10
        /*005e*/ 	.short	(.L_21 - .L_20)
.L_20:
        /*0060*/ 	.word	0x00000080
        /*0064*/ 	.word	0x00000001
        /*0068*/ 	.word	0x00000001


	//----- nvinfo : EIATTR_CBANK_PARAM_SIZE
	.align		4
.L_21:
        /*006c*/ 	.byte	0x03, 0x19
        /*006e*/ 	.short	0x0018


	//----- nvinfo : EIATTR_PARAM_CBANK
	.align		4
        /*0070*/ 	.byte	0x04, 0x0a
        /*0072*/ 	.short	(.L_23 - .L_22)
	.align		4
.L_22:
        /*0074*/ 	.word	index@(.nv.constant0.triton_poi_fused_convolution_9)
        /*0078*/ 	.short	0x0210
        /*007a*/ 	.short	0x0018


	//----- nvinfo : EIATTR_SW_WAR
	.align		4
.L_23:
        /*007c*/ 	.byte	0x04, 0x36
        /*007e*/ 	.short	(.L_25 - .L_24)
.L_24:
        /*0080*/ 	.word	0x00000008
.L_25:


//--------------------- .nv.callgraph             --------------------------
	.section	.nv.callgraph,"",@"SHT_CUDA_CALLGRAPH"
	.align	4
	.sectionentsize	8
	.align		4
        /*0000*/ 	.word	0x00000000
	.align		4
        /*0004*/ 	.word	0xffffffff
	.align		4
        /*0008*/ 	.word	0x00000000
	.align		4
        /*000c*/ 	.word	0xfffffffe
	.align		4
        /*0010*/ 	.word	0x00000000
	.align		4
        /*0014*/ 	.word	0xfffffffd
	.align		4
        /*0018*/ 	.word	0x00000000
	.align		4
        /*001c*/ 	.word	0xfffffffc


//--------------------- .text.triton_poi_fused_convolution_9 --------------------------
	.section	.text.triton_poi_fused_convolution_9,"ax",@progbits
	.sectionflags	@"SHF_BARRIERS=1"
	.align	128
        .global         triton_poi_fused_convolution_9
        .type           triton_poi_fused_convolution_9,@function
        .size           triton_poi_fused_convolution_9,(.L_x_1 - triton_poi_fused_convolution_9)
        .other          triton_poi_fused_convolution_9,@"STO_CUDA_ENTRY STV_DEFAULT"
triton_poi_fused_convolution_9:
.text.triton_poi_fused_convolution_9:
[----:B------:R-:W0:Y:S02]  /*0000*/  LDC R1, c[0x0][0x28] ;  /* 0x00000a00ff017b82 */ /* 0x000e240000000800 */
[----:B------:R-:W1:Y:S01]  /*0010*/  S2R R12, SR_TID.X ;  /* 0x00000000000c7919 */ /* 0x000e620000002100 */
[----:B------:R-:W2:Y:S01]  /*0020*/  LDC.64 R8, c[0x0][0x210] ;  /* 0x00008400ff087b82 */ /* 0x000ea20000000a00 */
[----:B------:R-:W-:Y:S01]  /*0030*/  ULDC.64 UR6, c[0x0][0x208] ;  /* 0x0000820000067ab9 */ /* 0x000fe20000000a00 */
[----:B------:R-:W3:Y:S01]  /*0040*/  S2R R17, SR_CTAID.Y ;  /* 0x0000000000117919 */ /* 0x000ee20000002600 */
[----:B------:R-:W4:Y:S01]  /*0050*/  S2R R3, SR_CTAID.X ;  /* 0x0000000000037919 */ /* 0x000f220000002500 */
[----:B-1----:R-:W-:Y:S01]  /*0060*/  SHF.R.U32.HI R0, RZ, 0x3, R12 ;  /* 0x00000003ff007819 */ /* 0x002fe2000001160c */
[----:B------:R-:W-:Y:S02]  /*0070*/  IMAD.SHL.U32 R2, R12, 0x4, RZ ;  /* 0x000000040c027824 */ /* 0x000fe400078e00ff */
[----:B---3--:R-:W-:Y:S01]  /*0080*/  IMAD.SHL.U32 R17, R17, 0x20, RZ ;  /* 0x0000002011117824 */ /* 0x008fe200078e00ff */
[----:B------:R-:W-:Y:S01]  /*0090*/  SGXT.U32 R0, R0, 0x4 ;  /* 0x000000040000781a */ /* 0x000fe20000000000 */
[----:B----4-:R-:W-:-:S03]  /*00a0*/  IMAD.SHL.U32 R3, R3, 0x20, RZ ;  /* 0x0000002003037824 */ /* 0x010fc600078e00ff */
[----:B------:R-:W-:Y:S02]  /*00b0*/  LOP3.LUT R4, R17, R0, RZ, 0xfc, !PT ;  /* 0x0000000011047212 */ /* 0x000fe400078efcff */
[----:B------:R-:W-:Y:S02]  /*00c0*/  LOP3.LUT R10, R17, 0x10, R0, 0xfe, !PT ;  /* 0x00000010110a7812 */ /* 0x000fe400078efe00 */
[----:B------:R-:W-:Y:S02]  /*00d0*/  SHF.R.S32.HI R5, RZ, 0x1f, R4 ;  /* 0x0000001fff057819 */ /* 0x000fe40000011404 */
[----:B------:R-:W-:Y:S02]  /*00e0*/  SHF.R.S32.HI R7, RZ, 0x1f, R10 ;  /* 0x0000001fff077819 */ /* 0x000fe4000001140a */
[----:B------:R-:W-:Y:S02]  /*00f0*/  LEA.HI R6, R5, R4, RZ, 0x4 ;  /* 0x0000000405067211 */ /* 0x000fe400078f20ff */
[----:B------:R-:W-:-:S02]  /*0100*/  LEA.HI R11, R7, R10, RZ, 0x4 ;  /* 0x0000000a070b7211 */ /* 0x000fc400078f20ff */
[----:B------:R-:W-:Y:S02]  /*0110*/  LOP3.LUT R5, R3, 0x1c, R2, 0xf8, !PT ;  /* 0x0000001c03057812 */ /* 0x000fe400078ef802 */
[C---:B------:R-:W-:Y:S01]  /*0120*/  LOP3.LUT R7, R6.reuse, 0xfffff0, RZ, 0xc0, !PT ;  /* 0x00fffff006077812 */ /* 0x040fe200078ec0ff */
[----:B------:R-:W-:Y:S01]  /*0130*/  IMAD.SHL.U32 R6, R6, 0x400, RZ ;  /* 0x0000040006067824 */ /* 0x000fe200078e00ff */
[----:B------:R-:W-:Y:S01]  /*0140*/  LOP3.LUT R13, R11, 0xfffff0, RZ, 0xc0, !PT ;  /* 0x00fffff00b0d7812 */ /* 0x000fe200078ec0ff */
[C---:B------:R-:W-:Y:S01]  /*0150*/  VIADD R14, R5.reuse, 0x1000 ;  /* 0x00001000050e7836 */ /* 0x040fe20000000000 */
[----:B------:R-:W-:Y:S01]  /*0160*/  ISETP.GE.AND P0, PT, R5, 0x100, PT ;  /* 0x000001000500780c */ /* 0x000fe20003f06270 */
[----:B------:R-:W-:Y:S01]  /*0170*/  IMAD.IADD R7, R4, 0x1, -R7 ;  /* 0x0000000104077824 */ /* 0x000fe200078e0a07 */
[----:B------:R-:W-:Y:S01]  /*0180*/  LOP3.LUT R6, R6, 0xffffc000, RZ, 0xc0, !PT ;  /* 0xffffc00006067812 */ /* 0x000fe200078ec0ff */
[----:B------:R-:W-:Y:S01]  /*0190*/  IMAD.IADD R13, R10, 0x1, -R13 ;  /* 0x000000010a0d7824 */ /* 0x000fe200078e0a0d */
[----:B------:R-:W-:Y:S01]  /*01a0*/  ISETP.LT.AND P1, PT, R4, 0x40, !P0 ;  /* 0x000000400400780c */ /* 0x000fe20004721270 */
[----:B------:R-:W-:Y:S01]  /*01b0*/  IMAD.SHL.U32 R11, R11, 0x400, RZ ;  /* 0x000004000b0b7824 */ /* 0x000fe200078e00ff */
[----:B------:R-:W-:Y:S01]  /*01c0*/  ISETP.LT.AND P0, PT, R10, 0x40, !P0 ;  /* 0x000000400a00780c */ /* 0x000fe20004701270 */
[--C-:B------:R-:W-:Y:S01]  /*01d0*/  IMAD R7, R7, 0x100, R14.reuse ;  /* 0x0000010007077824 */ /* 0x100fe200078e020e */
[----:B------:R-:W-:Y:S01]  /*01e0*/  CS2R R4, SRZ ;  /* 0x0000000000047805 */ /* 0x000fe2000001ff00 */
[----:B------:R-:W-:Y:S01]  /*01f0*/  IMAD R13, R13, 0x100, R14 ;  /* 0x000001000d0d7824 */ /* 0x000fe200078e020e */
[----:B------:R-:W-:Y:S01]  /*0200*/  LOP3.LUT R14, R11, 0xffffc000, RZ, 0xc0, !PT ;  /* 0xffffc0000b0e7812 */ /* 0x000fe200078ec0ff */
[----:B------:R-:W-:Y:S01]  /*0210*/  IMAD.IADD R15, R7, 0x1, R6 ;  /* 0x00000001070f7824 */ /* 0x000fe200078e0206 */
[----:B------:R-:W-:-:S03]  /*0220*/  CS2R R6, SRZ ;  /* 0x0000000000067805 */ /* 0x000fc6000001ff00 */
[----:B------:R-:W-:Y:S02]  /*0230*/  IMAD.IADD R13, R13, 0x1, R14 ;  /* 0x000000010d0d7824 */ /* 0x000fe400078e020e */
[----:B--2---:R-:W-:Y:S01]  /*0240*/  IMAD.WIDE R14, R15, 0x4, R8 ;  /* 0x000000040f0e7825 */ /* 0x004fe200078e0208 */
[----:B------:R-:W-:-:S03]  /*0250*/  CS2R R10, SRZ ;  /* 0x00000000000a7805 */ /* 0x000fc6000001ff00 */
[----:B------:R-:W-:Y:S01]  /*0260*/  IMAD.WIDE R18, R13, 0x4, R8 ;  /* 0x000000040d127825 */ /* 0x000fe200078e0208 */
[----:B------:R-:W-:Y:S01]  /*0270*/  CS2R R8, SRZ ;  /* 0x0000000000087805 */ /* 0x000fe2000001ff00 */
[----:B------:R1:W2:Y:S05]  /*0280*/  @P1 LDG.E.EL.128 R4, desc[UR6][R14.64] ;  /* 0x000000060e041981 */ /* 0x0002aa000c2e1d00 */
[----:B------:R3:W4:Y:S01]  /*0290*/  @P0 LDG.E.EL.128 R8, desc[UR6][R18.64] ;  /* 0x0000000612080981 */ /* 0x000722000c2e1d00 */
[----:B------:R-:W5:Y:S01]  /*02a0*/  S2UR UR5, SR_CgaCtaId ;  /* 0x00000000000579c3 */ /* 0x000f620000008800 */
[C---:B------:R-:W-:Y:S01]  /*02b0*/  IMAD.SHL.U32 R13, R12.reuse, 0x80, RZ ;  /* 0x000000800c0d7824 */ /* 0x040fe200078e00ff */
[----:B------:R-:W-:Y:S01]  /*02c0*/  UMOV UR4, 0x400 ;  /* 0x0000040000047882 */ /* 0x000fe20000000000 */
[----:B------:R-:W-:-:S03]  /*02d0*/  IMAD.SHL.U32 R12, R12, 0x2, RZ ;  /* 0x000000020c0c7824 */ /* 0x000fc600078e00ff */
[----:B------:R-:W-:Y:S02]  /*02e0*/  LOP3.LUT R13, R13, 0x380, RZ, 0xc0, !PT ;  /* 0x000003800d0d7812 */ /* 0x000fe400078ec0ff */
[----:B------:R-:W-:Y:S02]  /*02f0*/  LOP3.LUT R22, R12, 0xf0, RZ, 0xc0, !PT ;  /* 0x000000f00c167812 */ /* 0x000fe400078ec0ff */
[C---:B-1----:R-:W-:Y:S02]  /*0300*/  LOP3.LUT R14, R13.reuse, 0x20, RZ, 0xfc, !PT ;  /* 0x000000200d0e7812 */ /* 0x042fe400078efcff */
[C---:B------:R-:W-:Y:S02]  /*0310*/  LOP3.LUT R16, R13.reuse, 0x40, RZ, 0xfc, !PT ;  /* 0x000000400d107812 */ /* 0x040fe400078efcff */
[C---:B------:R-:W-:Y:S02]  /*0320*/  LOP3.LUT R12, R13.reuse, R0, RZ, 0xfc, !PT ;  /* 0x000000000d0c7212 */ /* 0x040fe400078efcff */
[----:B---3--:R-:W-:Y:S01]  /*0330*/  LOP3.LUT R18, R13, 0x60, RZ, 0xfc, !PT ;  /* 0x000000600d127812 */ /* 0x008fe200078efcff */
[----:B-----5:R-:W-:-:S06]  /*0340*/  UPRMT UR4, UR5, 0x654, UR4 ;  /* 0x0000065405047896 */ /* 0x020fcc0008000004 */
[----:B------:R-:W-:Y:S02]  /*0350*/  LEA.HI R13, R13, UR4, RZ, 0x1f ;  /* 0x000000040d0d7c11 */ /* 0x000fe4000f8ff8ff */
[----:B------:R-:W-:Y:S02]  /*0360*/  LEA.HI R15, R14, UR4, RZ, 0x1f ;  /* 0x000000040e0f7c11 */ /* 0x000fe4000f8ff8ff */
[----:B------:R-:W-:Y:S01]  /*0370*/  LEA.HI R21, R16, UR4, RZ, 0x1f ;  /* 0x0000000410157c11 */ /* 0x000fe2000f8ff8ff */
[----:B------:R-:W-:Y:S01]  /*0380*/  IMAD R19, R12, 0x4, R13 ;  /* 0x000000040c137824 */ /* 0x000fe200078e020d */
[----:B------:R-:W-:Y:S01]  /*0390*/  LEA.HI R23, R18, UR4, RZ, 0x1f ;  /* 0x0000000412177c11 */ /* 0x000fe2000f8ff8ff */
[----:B------:R-:W-:Y:S01]  /*03a0*/  IMAD R18, R12, 0x4, R15 ;  /* 0x000000040c127824 */ /* 0x000fe200078e020f */
[----:B------:R-:W-:Y:S01]  /*03b0*/  LOP3.LUT R16, R2, 0x1fc, RZ, 0xc0, !PT ;  /* 0x000001fc02107812 */ /* 0x000fe200078ec0ff */
[C---:B------:R-:W-:Y:S01]  /*03c0*/  IMAD R21, R12.reuse, 0x4, R21 ;  /* 0x000000040c157824 */ /* 0x040fe200078e0215 */
[----:B------:R-:W-:Y:S01]  /*03d0*/  LOP3.LUT R2, R17, 0x1c, R2, 0xf8, !PT ;  /* 0x0000001c11027812 */ /* 0x000fe200078ef802 */
[----:B------:R-:W-:-:S02]  /*03e0*/  IMAD R20, R12, 0x4, R23 ;  /* 0x000000040c147824 */ /* 0x000fc400078e0217 */
[----:B------:R-:W-:Y:S01]  /*03f0*/  VIADD R13, R22, UR4 ;  /* 0x00000004160d7c36 */ /* 0x000fe20008000000 */
[----:B------:R-:W-:Y:S02]  /*0400*/  SHF.R.S32.HI R17, RZ, 0x1f, R2 ;  /* 0x0000001fff117819 */ /* 0x000fe40000011402 */
[----:B------:R-:W-:Y:S01]  /*0410*/  ISETP.GE.AND P0, PT, R2, 0x40, PT ;  /* 0x000000400200780c */ /* 0x000fe20003f06270 */
[----:B------:R-:W-:Y:S01]  /*0420*/  IMAD R13, R16, 0x4, R13 ;  /* 0x00000004100d7824 */ /* 0x000fe200078e020d */
[----:B------:R-:W-:Y:S01]  /*0430*/  LEA.HI R17, R17, R2, RZ, 0x4 ;  /* 0x0000000211117211 */ /* 0x000fe200078f20ff */
[----:B--2---:R-:W-:Y:S04]  /*0440*/  STS [R19], R4 ;  /* 0x0000000413007388 */ /* 0x004fe80000000800 */
[----:B------:R1:W-:Y:S04]  /*0450*/  STS [R18+0x80], R5 ;  /* 0x0000800512007388 */ /* 0x0003e80000000800 */
[----:B------:R2:W-:Y:S04]  /*0460*/  STS [R21+0x100], R6 ;  /* 0x0001000615007388 */ /* 0x0005e80000000800 */
[----:B------:R3:W-:Y:S01]  /*0470*/  STS [R20+0x180], R7 ;  /* 0x0001800714007388 */ /* 0x0007e20000000800 */
[----:B-1----:R-:W1:Y:S03]  /*0480*/  LDC.64 R4, c[0x0][0x218] ;  /* 0x00008600ff047b82 */ /* 0x002e660000000a00 */
[----:B----4-:R4:W-:Y:S01]  /*0490*/  STS [R19+0x40], R8 ;  /* 0x0000400813007388 */ /* 0x0109e20000000800 */
[C---:B--2---:R-:W-:Y:S01]  /*04a0*/  IMAD.SHL.U32 R6, R17.reuse, 0x100, RZ ;  /* 0x0000010011067824 */ /* 0x044fe200078e00ff */
[----:B------:R-:W-:-:S02]  /*04b0*/  LOP3.LUT R17, R17, 0xfffffff0, RZ, 0xc0, !PT ;  /* 0xfffffff011117812 */ /* 0x000fc400078ec0ff */
[----:B------:R2:W-:Y:S02]  /*04c0*/  STS [R18+0xc0], R9 ;  /* 0x0000c00912007388 */ /* 0x0005e40000000800 */
[----:B---3--:R-:W-:Y:S02]  /*04d0*/  LOP3.LUT R7, R6, 0xfffff000, RZ, 0xc0, !PT ;  /* 0xfffff00006077812 */ /* 0x008fe400078ec0ff */
[----:B------:R-:W-:Y:S01]  /*04e0*/  STS [R21+0x140], R10 ;  /* 0x0001400a15007388 */ /* 0x000fe20000000800 */
[----:B------:R-:W-:Y:S02]  /*04f0*/  LOP3.LUT R6, R3, R0, RZ, 0xfc, !PT ;  /* 0x0000000003067212 */ /* 0x000fe400078efcff */
[----:B------:R-:W-:Y:S01]  /*0500*/  LOP3.LUT R0, R3, 0x10, R0, 0xfe, !PT ;  /* 0x0000001003007812 */ /* 0x000fe200078efe00 */
[----:B------:R-:W-:Y:S01]  /*0510*/  STS [R20+0x1c0], R11 ;  /* 0x0001c00b14007388 */ /* 0x000fe20000000800 */
[----:B----4-:R-:W-:Y:S02]  /*0520*/  LOP3.LUT R8, R16, 0x200, RZ, 0xfc, !PT ;  /* 0x0000020010087812 */ /* 0x010fe400078efcff */
[----:B------:R-:W-:Y:S01]  /*0530*/  IADD3 R7, R7, R2, -R17 ;  /* 0x0000000207077210 */ /* 0x000fe20007ffe811 */
[----:B------:R-:W-:Y:S01]  /*0540*/  BAR.SYNC.DEFER_BLOCKING 0x0 ;  /* 0x0000000000007b1d */ /* 0x000fe20000010000 */
[----:B------:R-:W-:-:S02]  /*0550*/  ISETP.LT.AND P1, PT, R6, 0x100, !P0 ;  /* 0x000001000600780c */ /* 0x000fc40004721270 */
[----:B------:R-:W-:Y:S01]  /*0560*/  ISETP.LT.AND P0, PT, R0, 0x100, !P0 ;  /* 0x000001000000780c */ /* 0x000fe20004701270 */
[----:B------:R-:W-:Y:S01]  /*0570*/  IMAD R3, R6, 0x10, R7 ;  /* 0x0000001006037824 */ /* 0x000fe200078e0207 */
[----:B------:R-:W-:-:S03]  /*0580*/  SHF.R.U32.HI R8, RZ, 0x1, R8 ;  /* 0x00000001ff087819 */ /* 0x000fc60000011608 */
[----:B-1----:R-:W-:Y:S01]  /*0590*/  IMAD.WIDE R2, R3, 0x4, R4 ;  /* 0x0000000403027825 */ /* 0x002fe200078e0204 */
[----:B------:R-:W-:-:S05]  /*05a0*/  LOP3.LUT R8, R8, 0x1f0, RZ, 0xc0, !PT ;  /* 0x000001f008087812 */ /* 0x000fca00078ec0ff */
[----:B--2---:R-:W-:-:S04]  /*05b0*/  VIADD R9, R8, UR4 ;  /* 0x0000000408097c36 */ /* 0x004fc80008000000 */
[----:B------:R-:W-:Y:S01]  /*05c0*/  IMAD R9, R16, 0x4, R9 ;  /* 0x0000000410097824 */ /* 0x000fe200078e0209 */
[----:B------:R-:W1:Y:S04]  /*05d0*/  LDS.128 R12, [R13] ;  /* 0x000000000d0c7984 */ /* 0x000e680000000c00 */
[----:B-1----:R1:W-:Y:S01]  /*05e0*/  @P1 STG.E.128 desc[UR6][R2.64], R12 ;  /* 0x0000000c02001986 */ /* 0x0023e2000c101d06 */
[----:B------:R-:W-:Y:S05]  /*05f0*/  @!P0 EXIT ;  /* 0x000000000000894d */ /* 0x000fea0003800000 */
[----:B------:R-:W0:Y:S01]  /*0600*/  LDS.128 R8, [R9+0x800] ;  /* 0x0008000009087984 */ /* 0x000e220000000c00 */
[----:B------:R-:W-:-:S04]  /*0610*/  IMAD R7, R0, 0x10, R7 ;  /* 0x0000001000077824 */ /* 0x000fc800078e0207 */
[----:B------:R-:W-:-:S05]  /*0620*/  IMAD.WIDE R4, R7, 0x4, R4 ;  /* 0x0000000407047825 */ /* 0x000fca00078e0204 */
[----:B0-----:R-:W-:Y:S01]  /*0630*/  STG.E.128 desc[UR6][R4.64], R8 ;  /* 0x0000000804007986 */ /* 0x001fe2000c101d06 */
[----:B------:R-:W-:Y:S05]  /*0640*/  EXIT ;  /* 0x000000000000794d */ /* 0x000fea0003800000 */
.L_x_0:
[----:B------:R-:W-:-:S00]  /*0650*/  BRA `(.L_x_0) ;  /* 0xfffffffc00fc7947 */ /* 0x000fc0000383ffff */
[----:B------:R-:W-:-:S00]  /*0660*/  NOP ;  /* 0x0000000000007918 */ /* 0x000fc00000000000 */
        /* <DEDUP_REMOVED lines=9> */
.L_x_1:


//--------------------- .nv.shared.triton_poi_fused_convolution_9 --------------------------
	.section	.nv.shared.triton_poi_fused_convolution_9,"aw",@nobits
	.sectionflags	@""
	.align	16
	.zero		1024


//--------------------- .nv.constant0.triton_poi_fused_convolution_9 --------------------------
	.section	.nv.constant0.triton_poi_fused_convolution_9,"a",@progbits
	.sectionflags	@""
	.align	4
.nv.constant0.triton_poi_fused_convolution_9:
	.zero		552
